//
// Generated by NVIDIA NVVM Compiler
//
// Compiler Build ID: CL-36424714
// Cuda compilation tools, release 13.0, V13.0.88
// Based on NVVM 20.0.0
//

.version 9.0
.target sm_100
.address_size 64

	// .globl	_Z6vecAddPfS_S_

.visible .entry _Z6vecAddPfS_S_(
	.param .u64 .ptr .align 1 _Z6vecAddPfS_S__param_0,
	.param .u64 .ptr .align 1 _Z6vecAddPfS_S__param_1,
	.param .u64 .ptr .align 1 _Z6vecAddPfS_S__param_2
)
{
	.reg .b32 	%r<5>;
	.reg .b32 	%f<4>;
	.reg .b64 	%rd<11>;

	ld.param.u64 	%rd1, [_Z6vecAddPfS_S__param_0];
	ld.param.u64 	%rd2, [_Z6vecAddPfS_S__param_1];
	ld.param.u64 	%rd3, [_Z6vecAddPfS_S__param_2];
	cvta.to.global.u64 	%rd4, %rd3;
	cvta.to.global.u64 	%rd5, %rd2;
	cvta.to.global.u64 	%rd6, %rd1;
	mov.u32 	%r1, %ctaid.x;
	mov.u32 	%r2, %ntid.x;
	mov.u32 	%r3, %tid.x;
	mad.lo.s32 	%r4, %r1, %r2, %r3;
	mul.wide.u32 	%rd7, %r4, 4;
	add.s64 	%rd8, %rd6, %rd7;
	ld.global.f32 	%f1, [%rd8];
	add.s64 	%rd9, %rd5, %rd7;
	ld.global.f32 	%f2, [%rd9];
	add.f32 	%f3, %f1, %f2;
	add.s64 	%rd10, %rd4, %rd7;
	st.global.f32 	[%rd10], %f3;
	ret;

}


// ===== COMPILED SASS (sm_100) =====

	.target	sm_100

	.elftype	@"ET_EXEC"


//--------------------- .note.nv.tkinfo           --------------------------
	.section	.note.nv.tkinfo,"",@"SHT_NOTE"
	.sectionflags	@"SHF_NOTE_NV_TKINFO"
	.tkinfo
        /*0018*/ 	.word	0x00000002
        /*0030*/ 	.string	""
        /*0030*/ 	.string	"ptxas"
        /*0030*/ 	.string	"Cuda compilation tools, release 13.0, V13.0.88"
        /*0030*/ 	.string	"Build cuda_13.0.r13.0/compiler.36424714_0"
        /*0030*/ 	.string	"-arch sm_100 -m 64 "



//--------------------- .note.nv.cuinfo           --------------------------
	.section	.note.nv.cuinfo,"",@"SHT_NOTE"
	.sectionflags	@"SHF_NOTE_NV_CUINFO"
        /*0018*/ 	.short	0x0002
        /*001a*/ 	.short	0x0064
        /*001c*/ 	.short	0x0082
	.zero		2


//--------------------- .nv.info                  --------------------------
	.section	.nv.info,"",@"SHT_CUDA_INFO"
	.align	4


	//----- nvinfo : EIATTR_REGCOUNT
	.align		4
        /*0000*/ 	.byte	0x04, 0x2f
        /*0002*/ 	.short	(.L_1 - .L_0)
	.align		4
.L_0:
        /*0004*/ 	.word	index@(_Z6vecAddPfS_S_)
        /*0008*/ 	.word	0x0000000c


	//----- nvinfo : EIATTR_FRAME_SIZE
	.align		4
.L_1:
        /*000c*/ 	.byte	0x04, 0x11
        /*000e*/ 	.short	(.L_3 - .L_2)
	.align		4
.L_2:
        /*0010*/ 	.word	index@(_Z6vecAddPfS_S_)
        /*0014*/ 	.word	0x00000000


	//----- nvinfo : EIATTR_MIN_STACK_SIZE
	.align		4
.L_3:
        /*0018*/ 	.byte	0x04, 0x12
        /*001a*/ 	.short	(.L_5 - .L_4)
	.align		4
.L_4:
        /*001c*/ 	.word	index@(_Z6vecAddPfS_S_)
        /*0020*/ 	.word	0x00000000
.L_5:


//--------------------- .nv.compat                --------------------------
	.section	.nv.compat,"",@"SHT_CUDA_COMPAT_INFO"
	.align	4
        /*0000*/ 	.byte	0x02, 0x09, 0x00, 0x00, 0x02, 0x02, 0x01, 0x00, 0x02, 0x05, 0x05, 0x00, 0x03, 0x07, 0x01, 0x01
        /*0010*/ 	.byte	0x02, 0x03, 0x00, 0x00, 0x02, 0x06, 0x01, 0x00, 0x04, 0x0b, 0x08, 0x00, 0x09, 0x00, 0x00, 0x00
        /*0020*/ 	.byte	0x00, 0x00, 0x00, 0x00


//--------------------- .nv.info._Z6vecAddPfS_S_  --------------------------
	.section	.nv.info._Z6vecAddPfS_S_,"",@"SHT_CUDA_INFO"
	.sectionflags	@""
	.align	4


	//----- nvinfo : EIATTR_CUDA_API_VERSION
	.align		4
        /*0000*/ 	.byte	0x04, 0x37
        /*0002*/ 	.short	(.L_7 - .L_6)
.L_6:
        /*0004*/ 	.word	0x00000082


	//----- nvinfo : EIATTR_KPARAM_INFO
	.align		4
.L_7:
        /*0008*/ 	.byte	0x04, 0x17
        /*000a*/ 	.short	(.L_9 - .L_8)
.L_8:
        /*000c*/ 	.word	0x00000000
        /*0010*/ 	.short	0x0002
        /*0012*/ 	.short	0x0010
        /*0014*/ 	.byte	0x00, 0xf5, 0x21, 0x00


	//----- nvinfo : EIATTR_KPARAM_INFO
	.align		4
.L_9:
        /*0018*/ 	.byte	0x04, 0x17
        /*001a*/ 	.short	(.L_11 - .L_10)
.L_10:
        /*001c*/ 	.word	0x00000000
        /*0020*/ 	.short	0x0001
        /*0022*/ 	.short	0x0008
        /*0024*/ 	.byte	0x00, 0xf5, 0x21, 0x00


	//----- nvinfo : EIATTR_KPARAM_INFO
	.align		4
.L_11:
        /*0028*/ 	.byte	0x04, 0x17
        /*002a*/ 	.short	(.L_13 - .L_12)
.L_12:
        /*002c*/ 	.word	0x00000000
        /*0030*/ 	.short	0x0000
        /*0032*/ 	.short	0x0000
        /*0034*/ 	.byte	0x00, 0xf5, 0x21, 0x00


	//----- nvinfo : EIATTR_SPARSE_MMA_MASK
	.align		4
.L_13:
        /*0038*/ 	.byte	0x03, 0x50
        /*003a*/ 	.short	0x0000


	//----- nvinfo : EIATTR_MAXREG_COUNT
	.align		4
        /*003c*/ 	.byte	0x03, 0x1b
        /*003e*/ 	.short	0x00ff


	//----- nvinfo : EIATTR_MERCURY_ISA_VERSION
	.align		4
        /*0040*/ 	.byte	0x03, 0x5f
        /*0042*/ 	.short	0x0101


	//----- nvinfo : EIATTR_VRC_CTA_INIT_COUNT
	.align		4
        /*0044*/ 	.byte	0x02, 0x4a
	.zero		1
	.zero		1


	//----- nvinfo : EIATTR_EXIT_INSTR_OFFSETS
	.align		4
        /*0048*/ 	.byte	0x04, 0x1c
        /*004a*/ 	.short	(.L_15 - .L_14)


	//   ....[0]....
.L_14:
        /*004c*/ 	.word	0x00000100


	//----- nvinfo : EIATTR_CBANK_PARAM_SIZE
	.align		4
.L_15:
        /*0050*/ 	.byte	0x03, 0x19
        /*0052*/ 	.short	0x0018


	//----- nvinfo : EIATTR_PARAM_CBANK
	.align		4
        /*0054*/ 	.byte	0x04, 0x0a
        /*0056*/ 	.short	(.L_17 - .L_16)
	.align		4
.L_16:
        /*0058*/ 	.word	index@(.nv.constant0._Z6vecAddPfS_S_)
        /*005c*/ 	.short	0x0380
        /*005e*/ 	.short	0x0018


	//----- nvinfo : EIATTR_SW_WAR
	.align		4
.L_17:
        /*0060*/ 	.byte	0x04, 0x36
        /*0062*/ 	.short	(.L_19 - .L_18)
.L_18:
        /*0064*/ 	.word	0x00000008
.L_19:


//--------------------- .nv.callgraph             --------------------------
	.section	.nv.callgraph,"",@"SHT_CUDA_CALLGRAPH"
	.align	4
	.sectionentsize	8
	.align		4
        /*0000*/ 	.word	0x00000000
	.align		4
        /*0004*/ 	.word	0xffffffff
	.align		4
        /*0008*/ 	.word	0x00000000
	.align		4
        /*000c*/ 	.word	0xfffffffe
	.align		4
        /*0010*/ 	.word	0x00000000
	.align		4
        /*0014*/ 	.word	0xfffffffd
	.align		4
        /*0018*/ 	.word	0x00000000
	.align		4
        /*001c*/ 	.word	0xfffffffc


//--------------------- .text._Z6vecAddPfS_S_     --------------------------
	.section	.text._Z6vecAddPfS_S_,"ax",@progbits
	.align	128
        .global         _Z6vecAddPfS_S_
        .type           _Z6vecAddPfS_S_,@function
        .size           _Z6vecAddPfS_S_,(.L_x_1 - _Z6vecAddPfS_S_)
        .other          _Z6vecAddPfS_S_,@"STO_CUDA_ENTRY STV_DEFAULT"
_Z6vecAddPfS_S_:
.text._Z6vecAddPfS_S_:
[----:B------:R-:W-:Y:S01]  /*0000*/  LDC R1, c[0x0][0x37c] ;  /* 0x0000df00ff017b82 */ /* 0x000fe20000000800 */
[----:B------:R-:W0:Y:S07]  /*0010*/  S2R R0, SR_TID.X ;  /* 0x0000000000007919 */ /* 0x000e2e0000002100 */
[----:B------:R-:W0:Y:S01]  /*0020*/  S2UR UR6, SR_CTAID.X ;  /* 0x00000000000679c3 */ /* 0x000e220000002500 */
[----:B------:R-:W1:Y:S07]  /*0030*/  LDCU.64 UR4, c[0x0][0x358] ;  /* 0x00006b00ff0477ac */ /* 0x000e6e0008000a00 */
[----:B------:R-:W0:Y:S08]  /*0040*/  LDC R9, c[0x0][0x360] ;  /* 0x0000d800ff097b82 */ /* 0x000e300000000800 */
[----:B------:R-:W2:Y:S08]  /*0050*/  LDC.64 R2, c[0x0][0x380] ;  /* 0x0000e000ff027b82 */ /* 0x000eb00000000a00 */
[----:B------:R-:W3:Y:S01]  /*0060*/  LDC.64 R4, c[0x0][0x388] ;  /* 0x0000e200ff047b82 */ /* 0x000ee20000000a00 */
[----:B0-----:R-:W-:-:S07]  /*0070*/  IMAD R9, R9, UR6, R0 ;  /* 0x0000000609097c24 */ /* 0x001fce000f8e0200 */
[----:B------:R-:W0:Y:S01]  /*0080*/  LDC.64 R6, c[0x0][0x390] ;  /* 0x0000e400ff067b82 */ /* 0x000e220000000a00 */
[----:B--2---:R-:W-:-:S06]  /*0090*/  IMAD.WIDE.U32 R2, R9, 0x4, R2 ;  /* 0x0000000409027825 */ /* 0x004fcc00078e0002 */
[----:B-1----:R-:W2:Y:S01]  /*00a0*/  LDG.E R2, desc[UR4][R2.64] ;  /* 0x0000000402027981 */ /* 0x002ea2000c1e1900 */
[----:B---3--:R-:W-:-:S06]  /*00b0*/  IMAD.WIDE.U32 R4, R9, 0x4, R4 ;  /* 0x0000000409047825 */ /* 0x008fcc00078e0004 */
[----:B------:R-:W2:Y:S01]  /*00c0*/  LDG.E R5, desc[UR4][R4.64] ;  /* 0x0000000404057981 */ /* 0x000ea2000c1e1900 */
[----:B0-----:R-:W-:-:S04]  /*00d0*/  IMAD.WIDE.U32 R6, R9, 0x4, R6 ;  /* 0x0000000409067825 */ /* 0x001fc800078e0006 */
[----:B--2---:R-:W-:-:S05]  /*00e0*/  FADD R9, R2, R5 ;  /* 0x0000000502097221 */ /* 0x004fca0000000000 */
[----:B------:R-:W-:Y:S01]  /*00f0*/  STG.E desc[UR4][R6.64], R9 ;  /* 0x0000000906007986 */ /* 0x000fe2000c101904 */
[----:B------:R-:W-:Y:S05]  /*0100*/  EXIT ;  /* 0x000000000000794d */ /* 0x000fea0003800000 */
.L_x_0:
[----:B------:R-:W-:-:S00]  /*0110*/  BRA `(.L_x_0) ;  /* 0xfffffffc00fc7947 */ /* 0x000fc0000383ffff */
[----:B------:R-:W-:-:S00]  /*0120*/  NOP ;  /* 0x0000000000007918 */ /* 0x000fc00000000000 */
        /* <DEDUP_REMOVED lines=13> */
.L_x_1:


//--------------------- .nv.shared.reserved.0     --------------------------
	.section	.nv.shared.reserved.0,"aw",@nobits
	.weak		__nv_reservedSMEM_offset_0_alias
	.size		__nv_reservedSMEM_offset_0_alias, 0, 64
	.other		__nv_reservedSMEM_offset_0_alias,@"STO_CUDA_RESERVED_SHARED STV_DEFAULT"
__nv_reservedSMEM_offset_0_alias:
	.zero		0
	.zero		64


//--------------------- .nv.constant0._Z6vecAddPfS_S_ --------------------------
	.section	.nv.constant0._Z6vecAddPfS_S_,"a",@progbits
	.sectionflags	@""
	.align	4
.nv.constant0._Z6vecAddPfS_S_:
	.zero		920


//--------------------- SYMBOLS --------------------------

	.type		.nv.reservedSmem.offset0,@object
	.size		.nv.reservedSmem.offset0,0x4
